	.headerflags	@"EF_CUDA_TEXMODE_UNIFIED EF_CUDA_64BIT_ADDRESS EF_CUDA_ACCELERATORS EF_CUDA_SM90 EF_CUDA_VIRTUAL_SM(EF_CUDA_SM90)"
	.elftype	@"ET_EXEC"


//--------------------- .nv.info                  --------------------------
	.section	.nv.info,"",@"SHT_CUDA_INFO"
	.align	4


	//----- nvinfo : EIATTR_REGCOUNT
	.align		4
        /*0000*/ 	.byte	0x04, 0x2f
        /*0002*/ 	.short	(.L_3 - .L_2)
	.align		4
.L_2:
        /*0004*/ 	.word	index@(triton_poi_fused__native_batch_norm_legit_no_training_leaky_relu_44)
        /*0008*/ 	.word	0x00000010


	//----- nvinfo : EIATTR_MIN_STACK_SIZE
	.align		4
.L_3:
        /*000c*/ 	.byte	0x04, 0x12
        /*000e*/ 	.short	(.L_5 - .L_4)
	.align		4
.L_4:
        /*0010*/ 	.word	index@(triton_poi_fused__native_batch_norm_legit_no_training_leaky_relu_44)
        /*0014*/ 	.word	0x00000000


	//----- nvinfo : EIATTR_FRAME_SIZE
	.align		4
.L_5:
        /*0018*/ 	.byte	0x04, 0x11
        /*001a*/ 	.short	(.L_7 - .L_6)
	.align		4
.L_6:
        /*001c*/ 	.word	index@(triton_poi_fused__native_batch_norm_legit_no_training_leaky_relu_44)
        /*0020*/ 	.word	0x00000000


	//----- nvinfo : EIATTR_MIN_STACK_SIZE
	.align		4
.L_7:
        /*0024*/ 	.byte	0x04, 0x12
        /*0026*/ 	.short	(.L_9 - .L_8)
	.align		4
.L_8:
        /*0028*/ 	.word	index@(triton_poi_fused__native_batch_norm_legit_no_training_leaky_relu_44)
        /*002c*/ 	.word	0x00000000
.L_9:


//--------------------- .nv.info.triton_poi_fused__native_batch_norm_legit_no_training_leaky_relu_44 --------------------------
	.section	.nv.info.triton_poi_fused__native_batch_norm_legit_no_training_leaky_relu_44,"",@"SHT_CUDA_INFO"
	.sectionflags	@""
	.align	4


	//----- nvinfo : EIATTR_CUDA_API_VERSION
	.align		4
        /*0000*/ 	.byte	0x04, 0x37
        /*0002*/ 	.short	(.L_11 - .L_10)
.L_10:
        /*0004*/ 	.word	0x0000007c


	//----- nvinfo : EIATTR_KPARAM_INFO
	.align		4
.L_11:
        /*0008*/ 	.byte	0x04, 0x17
        /*000a*/ 	.short	(.L_13 - .L_12)
.L_12:
        /*000c*/ 	.word	0x00000000
        /*0010*/ 	.short	0x0006
        /*0012*/ 	.short	0x0030
        /*0014*/ 	.byte	0x00, 0xf0, 0x11, 0x00


	//----- nvinfo : EIATTR_KPARAM_INFO
	.align		4
.L_13:
        /*0018*/ 	.byte	0x04, 0x17
        /*001a*/ 	.short	(.L_15 - .L_14)
.L_14:
        /*001c*/ 	.word	0x00000000
        /*0020*/ 	.short	0x0005
        /*0022*/ 	.short	0x0028
        /*0024*/ 	.byte	0x00, 0xf4, 0x21, 0x00


	//----- nvinfo : EIATTR_KPARAM_INFO
	.align		4
.L_15:
        /*0028*/ 	.byte	0x04, 0x17
        /*002a*/ 	.short	(.L_17 - .L_16)
.L_16:
        /*002c*/ 	.word	0x00000000
        /*0030*/ 	.short	0x0004
        /*0032*/ 	.short	0x0020
        /*0034*/ 	.byte	0x00, 0xf4, 0x21, 0x00


	//----- nvinfo : EIATTR_KPARAM_INFO
	.align		4
.L_17:
        /*0038*/ 	.byte	0x04, 0x17
        /*003a*/ 	.short	(.L_19 - .L_18)
.L_18:
        /*003c*/ 	.word	0x00000000
        /*0040*/ 	.short	0x0003
        /*0042*/ 	.short	0x0018
        /*0044*/ 	.byte	0x00, 0xf4, 0x21, 0x00


	//----- nvinfo : EIATTR_KPARAM_INFO
	.align		4
.L_19:
        /*0048*/ 	.byte	0x04, 0x17
        /*004a*/ 	.short	(.L_21 - .L_20)
.L_20:
        /*004c*/ 	.word	0x00000000
        /*0050*/ 	.short	0x0002
        /*0052*/ 	.short	0x0010
        /*0054*/ 	.byte	0x00, 0xf4, 0x21, 0x00


	//----- nvinfo : EIATTR_KPARAM_INFO
	.align		4
.L_21:
        /*0058*/ 	.byte	0x04, 0x17
        /*005a*/ 	.short	(.L_23 - .L_22)
.L_22:
        /*005c*/ 	.word	0x00000000
        /*0060*/ 	.short	0x0001
        /*0062*/ 	.short	0x0008
        /*0064*/ 	.byte	0x00, 0xf4, 0x21, 0x00


	//----- nvinfo : EIATTR_KPARAM_INFO
	.align		4
.L_23:
        /*0068*/ 	.byte	0x04, 0x17
        /*006a*/ 	.short	(.L_25 - .L_24)
.L_24:
        /*006c*/ 	.word	0x00000000
        /*0070*/ 	.short	0x0000
        /*0072*/ 	.short	0x0000
        /*0074*/ 	.byte	0x00, 0xf4, 0x21, 0x00


	//----- nvinfo : EIATTR_SPARSE_MMA_MASK
	.align		4
.L_25:
        /*0078*/ 	.byte	0x03, 0x50
        /*007a*/ 	.short	0x0000


	//----- nvinfo : EIATTR_MAXREG_COUNT
	.align		4
        /*007c*/ 	.byte	0x03, 0x1b
        /*007e*/ 	.short	0x00ff


	//----- nvinfo : EIATTR_EXIT_INSTR_OFFSETS
	.align		4
        /*0080*/ 	.byte	0x04, 0x1c
        /*0082*/ 	.short	(.L_27 - .L_26)


	//   ....[0]....
.L_26:
        /*0084*/ 	.word	0x000003d0


	//----- nvinfo : EIATTR_REQNTID
	.align		4
.L_27:
        /*0088*/ 	.byte	0x04, 0x10
        /*008a*/ 	.short	(.L_29 - .L_28)
.L_28:
        /*008c*/ 	.word	0x00000080
        /*0090*/ 	.word	0x00000001
        /*0094*/ 	.word	0x00000001


	//----- nvinfo : EIATTR_CBANK_PARAM_SIZE
	.align		4
.L_29:
        /*0098*/ 	.byte	0x03, 0x19
        /*009a*/ 	.short	0x0034


	//----- nvinfo : EIATTR_PARAM_CBANK
	.align		4
        /*009c*/ 	.byte	0x04, 0x0a
        /*009e*/ 	.short	(.L_31 - .L_30)
	.align		4
.L_30:
        /*00a0*/ 	.word	index@(.nv.constant0.triton_poi_fused__native_batch_norm_legit_no_training_leaky_relu_44)
        /*00a4*/ 	.short	0x0210
        /*00a6*/ 	.short	0x0034


	//----- nvinfo : EIATTR_SW_WAR
	.align		4
.L_31:
        /*00a8*/ 	.byte	0x04, 0x36
        /*00aa*/ 	.short	(.L_33 - .L_32)
.L_32:
        /*00ac*/ 	.word	0x00000008
.L_33:


//--------------------- .nv.callgraph             --------------------------
	.section	.nv.callgraph,"",@"SHT_CUDA_CALLGRAPH"
	.align	4
	.sectionentsize	8
	.align		4
        /*0000*/ 	.word	0x00000000
	.align		4
        /*0004*/ 	.word	0xffffffff
	.align		4
        /*0008*/ 	.word	0x00000000
	.align		4
        /*000c*/ 	.word	0xfffffffe
	.align		4
        /*0010*/ 	.word	0x00000000
	.align		4
        /*0014*/ 	.word	0xfffffffd
	.align		4
        /*0018*/ 	.word	0x00000000
	.align		4
        /*001c*/ 	.word	0xfffffffc


//--------------------- .nv.constant4             --------------------------
	.section	.nv.constant4,"a",@progbits
	.align	8
	.align		8
.nv.constant4:
        /*0000*/ 	.dword	_$_str
	.align		8
        /*0008*/ 	.dword	_$_str_$_2


//--------------------- .text.triton_poi_fused__native_batch_norm_legit_no_training_leaky_relu_44 --------------------------
	.section	.text.triton_poi_fused__native_batch_norm_legit_no_training_leaky_relu_44,"ax",@progbits
	.align	128
        .global         triton_poi_fused__native_batch_norm_legit_no_training_leaky_relu_44
        .type           triton_poi_fused__native_batch_norm_legit_no_training_leaky_relu_44,@function
        .size           triton_poi_fused__native_batch_norm_legit_no_training_leaky_relu_44,(.L_x_1 - triton_poi_fused__native_batch_norm_legit_no_training_leaky_relu_44)
        .other          triton_poi_fused__native_batch_norm_legit_no_training_leaky_relu_44,@"STO_CUDA_ENTRY STV_DEFAULT"
triton_poi_fused__native_batch_norm_legit_no_training_leaky_relu_44:
.text.triton_poi_fused__native_batch_norm_legit_no_training_leaky_relu_44:
[----:B------:R-:W-:Y:S01]  /*0000*/  LDC R1, c[0x0][0x28] ;  /* 0x00000a00ff017b82 */ /* 0x000fe20000000800 */
[----:B------:R-:W1:Y:S07]  /*0010*/  S2R R0, SR_TID.X ;  /* 0x0000000000007919 */ /* 0x000e6e0000002100 */
[----:B------:R-:W2:Y:S01]  /*0020*/  LDC.64 R2, c[0x0][0x228] ;  /* 0x00008a00ff027b82 */ /* 0x000ea20000000a00 */
[----:B------:R-:W-:Y:S01]  /*0030*/  ULDC.64 UR4, c[0x0][0x208] ;  /* 0x0000820000047ab9 */ /* 0x000fe20000000a00 */
[----:B------:R-:W3:Y:S06]  /*0040*/  S2R R7, SR_CTAID.X ;  /* 0x0000000000077919 */ /* 0x000eec0000002500 */
[----:B------:R-:W4:Y:S08]  /*0050*/  LDC.64 R8, c[0x0][0x230] ;  /* 0x00008c00ff087b82 */ /* 0x000f300000000a00 */
[----:B------:R-:W5:Y:S01]  /*0060*/  LDC.64 R10, c[0x0][0x238] ;  /* 0x00008e00ff0a7b82 */ /* 0x000f620000000a00 */
[----:B-1----:R-:W-:-:S02]  /*0070*/  SHF.L.U32 R0, R0, 0x1, RZ ;  /* 0x0000000100007819 */ /* 0x002fc400000006ff */
[----:B---3--:R-:W-:Y:S02]  /*0080*/  SHF.R.S32.HI R5, RZ, 0x17, R7 ;  /* 0x00000017ff057819 */ /* 0x008fe40000011407 */
[----:B------:R-:W-:Y:S02]  /*0090*/  LOP3.LUT R0, R0, 0xfe, RZ, 0xc0, !PT ;  /* 0x000000fe00007812 */ /* 0x000fe400078ec0ff */
[----:B------:R-:W-:Y:S02]  /*00a0*/  SGXT R5, R5, 0x1 ;  /* 0x000000010505781a */ /* 0x000fe40000000200 */
[----:B------:R-:W-:Y:S02]  /*00b0*/  LEA R0, R7, R0, 0x8 ;  /* 0x0000000007007211 */ /* 0x000fe400078e40ff */
[----:B------:R-:W1:Y:S02]  /*00c0*/  LDC.64 R6, c[0x0][0x220] ;  /* 0x00008800ff067b82 */ /* 0x000e640000000a00 */
[----:B------:R-:W-:-:S04]  /*00d0*/  LEA.HI R5, R5, R0, RZ, 0x8 ;  /* 0x0000000005057211 */ /* 0x000fc800078f40ff */
[----:B------:R-:W-:-:S04]  /*00e0*/  LOP3.LUT R5, R5, 0xffffff00, RZ, 0xc0, !PT ;  /* 0xffffff0005057812 */ /* 0x000fc800078ec0ff */
[----:B------:R-:W-:Y:S02]  /*00f0*/  IADD3 R13, R0, -R5, RZ ;  /* 0x80000005000d7210 */ /* 0x000fe40007ffe0ff */
[----:B------:R-:W3:Y:S03]  /*0100*/  LDC.64 R4, c[0x0][0x218] ;  /* 0x00008600ff047b82 */ /* 0x000ee60000000a00 */
[----:B--2---:R-:W-:-:S06]  /*0110*/  IMAD.WIDE R2, R13, 0x4, R2 ;  /* 0x000000040d027825 */ /* 0x004fcc00078e0202 */
[----:B------:R-:W2:Y:S01]  /*0120*/  LDG.E.EL.64 R2, desc[UR4][R2.64] ;  /* 0x0000000402027981 */ /* 0x000ea2000c2e1b00 */
[----:B-1----:R-:W-:-:S06]  /*0130*/  IMAD.WIDE R6, R13, 0x4, R6 ;  /* 0x000000040d067825 */ /* 0x002fcc00078e0206 */
[----:B------:R-:W2:Y:S01]  /*0140*/  LDG.E.EL.64 R6, desc[UR4][R6.64] ;  /* 0x0000000406067981 */ /* 0x000ea2000c2e1b00 */
[----:B---3--:R-:W-:-:S06]  /*0150*/  IMAD.WIDE R4, R0, 0x4, R4 ;  /* 0x0000000400047825 */ /* 0x008fcc00078e0204 */
[----:B------:R-:W3:Y:S01]  /*0160*/  LDG.E.64 R4, desc[UR4][R4.64] ;  /* 0x0000000404047981 */ /* 0x000ee2000c1e1b00 */
[----:B----4-:R-:W-:-:S04]  /*0170*/  IMAD.WIDE R8, R13, 0x4, R8 ;  /* 0x000000040d087825 */ /* 0x010fc800078e0208 */
[----:B-----5:R-:W-:Y:S02]  /*0180*/  IMAD.WIDE R10, R13, 0x4, R10 ;  /* 0x000000040d0a7825 */ /* 0x020fe400078e020a */
[----:B------:R-:W4:Y:S04]  /*0190*/  LDG.E.EL.64 R8, desc[UR4][R8.64] ;  /* 0x0000000408087981 */ /* 0x000f28000c2e1b00 */
[----:B------:R-:W4:Y:S01]  /*01a0*/  LDG.E.EL.64 R10, desc[UR4][R10.64] ;  /* 0x000000040a0a7981 */ /* 0x000f22000c2e1b00 */
[----:B--2---:R-:W-:Y:S01]  /*01b0*/  FADD R2, R2, 9.9999997473787516356e-06 ;  /* 0x3727c5ac02027421 */ /* 0x004fe20000000000 */
[----:B------:R-:W-:-:S03]  /*01c0*/  FADD R3, R3, 9.9999997473787516356e-06 ;  /* 0x3727c5ac03037421 */ /* 0x000fc60000000000 */
[----:B------:R-:W1:Y:S08]  /*01d0*/  MUFU.SQRT R12, R2 ;  /* 0x00000002000c7308 */ /* 0x000e700000002000 */
[----:B------:R-:W2:Y:S01]  /*01e0*/  MUFU.SQRT R13, R3 ;  /* 0x00000003000d7308 */ /* 0x000ea20000002000 */
[C---:B-1----:R-:W-:Y:S02]  /*01f0*/  FSETP.GT.AND P0, PT, R12.reuse, 8.50705917302346158658e+37, PT ;  /* 0x7e8000000c00780b */ /* 0x042fe40003f04000 */
[----:B------:R-:W-:-:S02]  /*0200*/  FSETP.GEU.AND P2, PT, R12, 1.175494350822287508e-38, PT ;  /* 0x008000000c00780b */ /* 0x000fc40003f4e000 */
[C---:B--2---:R-:W-:Y:S02]  /*0210*/  FSETP.GT.AND P1, PT, R13.reuse, 8.50705917302346158658e+37, PT ;  /* 0x7e8000000d00780b */ /* 0x044fe40003f24000 */
[----:B------:R-:W-:-:S07]  /*0220*/  FSETP.GEU.AND P3, PT, R13, 1.175494350822287508e-38, PT ;  /* 0x008000000d00780b */ /* 0x000fce0003f6e000 */
[----:B------:R-:W-:Y:S01]  /*0230*/  @P0 FMUL R12, R12, 0.25 ;  /* 0x3e8000000c0c0820 */ /* 0x000fe20000400000 */
[----:B------:R-:W-:-:S03]  /*0240*/  HFMA2.MMA R2, -RZ, RZ, 1.625, 0 ;  /* 0x3e800000ff027435 */ /* 0x000fc600000001ff */
[----:B------:R-:W-:Y:S01]  /*0250*/  @!P2 FMUL R12, R12, 16777216 ;  /* 0x4b8000000c0ca820 */ /* 0x000fe20000400000 */
[----:B------:R-:W-:-:S04]  /*0260*/  @P1 FMUL R13, R13, 0.25 ;  /* 0x3e8000000d0d1820 */ /* 0x000fc80000400000 */
[----:B------:R-:W-:Y:S01]  /*0270*/  @!P3 FMUL R13, R13, 16777216 ;  /* 0x4b8000000d0db820 */ /* 0x000fe20000400000 */
[----:B------:R-:W1:Y:S01]  /*0280*/  MUFU.RCP R12, R12 ;  /* 0x0000000c000c7308 */ /* 0x000e620000001000 */
[----:B------:R-:W-:-:S07]  /*0290*/  FSEL R3, R2, 1, P0 ;  /* 0x3f80000002037808 */ /* 0x000fce0000000000 */
[----:B------:R-:W2:Y:S01]  /*02a0*/  MUFU.RCP R13, R13 ;  /* 0x0000000d000d7308 */ /* 0x000ea20000001000 */
[----:B------:R-:W-:Y:S01]  /*02b0*/  FSEL R2, R2, 1, P1 ;  /* 0x3f80000002027808 */ /* 0x000fe20000800000 */
[----:B------:R-:W-:Y:S01]  /*02c0*/  @!P2 FMUL R3, R3, 16777216 ;  /* 0x4b8000000303a820 */ /* 0x000fe20000400000 */
[----:B---3--:R-:W-:-:S03]  /*02d0*/  FADD R5, R5, -R7 ;  /* 0x8000000705057221 */ /* 0x008fc60000000000 */
[----:B------:R-:W-:Y:S01]  /*02e0*/  @!P3 FMUL R2, R2, 16777216 ;  /* 0x4b8000000202b820 */ /* 0x000fe20000400000 */
[----:B------:R-:W-:Y:S01]  /*02f0*/  FADD R4, R4, -R6 ;  /* 0x8000000604047221 */ /* 0x000fe20000000000 */
[----:B-1----:R-:W-:Y:S02]  /*0300*/  FMUL R7, R12, R3 ;  /* 0x000000030c077220 */ /* 0x002fe40000400000 */
[----:B--2---:R-:W-:Y:S02]  /*0310*/  FMUL R6, R13, R2 ;  /* 0x000000020d067220 */ /* 0x004fe40000400000 */
[----:B------:R-:W1:Y:S01]  /*0320*/  LDC.64 R2, c[0x0][0x210] ;  /* 0x00008400ff027b82 */ /* 0x000e620000000a00 */
[----:B------:R-:W-:Y:S01]  /*0330*/  FMUL R7, R4, R7 ;  /* 0x0000000704077220 */ /* 0x000fe20000400000 */
[----:B------:R-:W-:-:S03]  /*0340*/  FMUL R6, R5, R6 ;  /* 0x0000000605067220 */ /* 0x000fc60000400000 */
[----:B----4-:R-:W-:Y:S01]  /*0350*/  FFMA R8, R8, R7, R10 ;  /* 0x0000000708087223 */ /* 0x010fe2000000000a */
[----:B------:R-:W-:-:S04]  /*0360*/  FFMA R9, R9, R6, R11 ;  /* 0x0000000609097223 */ /* 0x000fc8000000000b */
[----:B------:R-:W-:Y:S02]  /*0370*/  FSETP.GT.AND P0, PT, R8, RZ, PT ;  /* 0x000000ff0800720b */ /* 0x000fe40003f04000 */
[----:B------:R-:W-:-:S11]  /*0380*/  FSETP.GT.AND P1, PT, R9, RZ, PT ;  /* 0x000000ff0900720b */ /* 0x000fd60003f24000 */
[----:B------:R-:W-:Y:S01]  /*0390*/  @!P0 FMUL R8, R8, 0.10000000149011611938 ;  /* 0x3dcccccd08088820 */ /* 0x000fe20000400000 */
[----:B-1----:R-:W-:-:S04]  /*03a0*/  IMAD.WIDE R2, R0, 0x4, R2 ;  /* 0x0000000400027825 */ /* 0x002fc800078e0202 */
[----:B------:R-:W-:-:S05]  /*03b0*/  @!P1 FMUL R9, R9, 0.10000000149011611938 ;  /* 0x3dcccccd09099820 */ /* 0x000fca0000400000 */
[----:B------:R-:W-:Y:S01]  /*03c0*/  STG.E.64 desc[UR4][R2.64], R8 ;  /* 0x0000000802007986 */ /* 0x000fe2000c101b04 */
[----:B------:R-:W-:Y:S05]  /*03d0*/  EXIT ;  /* 0x000000000000794d */ /* 0x000fea0003800000 */
.L_x_0:
[----:B------:R-:W-:-:S00]  /*03e0*/  BRA `(.L_x_0) ;  /* 0xfffffffc00fc7947 */ /* 0x000fc0000383ffff */
[----:B------:R-:W-:-:S00]  /*03f0*/  NOP ;  /* 0x0000000000007918 */ /* 0x000fc00000000000 */
        /* <DEDUP_REMOVED lines=8> */
.L_x_1:


//--------------------- .nv.global.init           --------------------------
	.section	.nv.global.init,"aw",@progbits
.nv.global.init:
	.type		_$_str,@object
	.size		_$_str,(_$_str_$_2 - _$_str)
_$_str:
        /*0000*/ 	.byte	0x5f, 0x5f, 0x43, 0x55, 0x44, 0x41, 0x5f, 0x46, 0x54, 0x5a, 0x00
	.type		_$_str_$_2,@object
	.size		_$_str_$_2,(.L_1 - _$_str_$_2)
_$_str_$_2:
        /*000b*/ 	.byte	0x5f, 0x5f, 0x43, 0x55, 0x44, 0x41, 0x5f, 0x50, 0x52, 0x45, 0x43, 0x5f, 0x53, 0x51, 0x52, 0x54
        /*001b*/ 	.byte	0x00
.L_1:


//--------------------- .nv.constant0.triton_poi_fused__native_batch_norm_legit_no_training_leaky_relu_44 --------------------------
	.section	.nv.constant0.triton_poi_fused__native_batch_norm_legit_no_training_leaky_relu_44,"a",@progbits
	.sectionflags	@""
	.align	4
.nv.constant0.triton_poi_fused__native_batch_norm_legit_no_training_leaky_relu_44:
	.zero		580
